	.headerflags	@"EF_CUDA_TEXMODE_UNIFIED EF_CUDA_64BIT_ADDRESS EF_CUDA_ACCELERATORS EF_CUDA_SM90 EF_CUDA_VIRTUAL_SM(EF_CUDA_SM90)"
	.elftype	@"ET_EXEC"


//--------------------- .nv.info                  --------------------------
	.section	.nv.info,"",@"SHT_CUDA_INFO"
	.align	4


	//----- nvinfo : EIATTR_REGCOUNT
	.align		4
        /*0000*/ 	.byte	0x04, 0x2f
        /*0002*/ 	.short	(.L_1 - .L_0)
	.align		4
.L_0:
        /*0004*/ 	.word	index@(triton_poi_fused_convolution_leaky_relu_14)
        /*0008*/ 	.word	0x00000014


	//----- nvinfo : EIATTR_MIN_STACK_SIZE
	.align		4
.L_1:
        /*000c*/ 	.byte	0x04, 0x12
        /*000e*/ 	.short	(.L_3 - .L_2)
	.align		4
.L_2:
        /*0010*/ 	.word	index@(triton_poi_fused_convolution_leaky_relu_14)
        /*0014*/ 	.word	0x00000000


	//----- nvinfo : EIATTR_FRAME_SIZE
	.align		4
.L_3:
        /*0018*/ 	.byte	0x04, 0x11
        /*001a*/ 	.short	(.L_5 - .L_4)
	.align		4
.L_4:
        /*001c*/ 	.word	index@(triton_poi_fused_convolution_leaky_relu_14)
        /*0020*/ 	.word	0x00000000


	//----- nvinfo : EIATTR_MIN_STACK_SIZE
	.align		4
.L_5:
        /*0024*/ 	.byte	0x04, 0x12
        /*0026*/ 	.short	(.L_7 - .L_6)
	.align		4
.L_6:
        /*0028*/ 	.word	index@(triton_poi_fused_convolution_leaky_relu_14)
        /*002c*/ 	.word	0x00000000
.L_7:


//--------------------- .nv.info.triton_poi_fused_convolution_leaky_relu_14 --------------------------
	.section	.nv.info.triton_poi_fused_convolution_leaky_relu_14,"",@"SHT_CUDA_INFO"
	.sectionflags	@""
	.align	4


	//----- nvinfo : EIATTR_CUDA_API_VERSION
	.align		4
        /*0000*/ 	.byte	0x04, 0x37
        /*0002*/ 	.short	(.L_9 - .L_8)
.L_8:
        /*0004*/ 	.word	0x0000007c


	//----- nvinfo : EIATTR_KPARAM_INFO
	.align		4
.L_9:
        /*0008*/ 	.byte	0x04, 0x17
        /*000a*/ 	.short	(.L_11 - .L_10)
.L_10:
        /*000c*/ 	.word	0x00000000
        /*0010*/ 	.short	0x0005
        /*0012*/ 	.short	0x0028
        /*0014*/ 	.byte	0x00, 0xf0, 0x11, 0x00


	//----- nvinfo : EIATTR_KPARAM_INFO
	.align		4
.L_11:
        /*0018*/ 	.byte	0x04, 0x17
        /*001a*/ 	.short	(.L_13 - .L_12)
.L_12:
        /*001c*/ 	.word	0x00000000
        /*0020*/ 	.short	0x0004
        /*0022*/ 	.short	0x0020
        /*0024*/ 	.byte	0x00, 0xf4, 0x21, 0x00


	//----- nvinfo : EIATTR_KPARAM_INFO
	.align		4
.L_13:
        /*0028*/ 	.byte	0x04, 0x17
        /*002a*/ 	.short	(.L_15 - .L_14)
.L_14:
        /*002c*/ 	.word	0x00000000
        /*0030*/ 	.short	0x0003
        /*0032*/ 	.short	0x0018
        /*0034*/ 	.byte	0x00, 0xf4, 0x21, 0x00


	//----- nvinfo : EIATTR_KPARAM_INFO
	.align		4
.L_15:
        /*0038*/ 	.byte	0x04, 0x17
        /*003a*/ 	.short	(.L_17 - .L_16)
.L_16:
        /*003c*/ 	.word	0x00000000
        /*0040*/ 	.short	0x0002
        /*0042*/ 	.short	0x0010
        /*0044*/ 	.byte	0x00, 0xf4, 0x21, 0x00


	//----- nvinfo : EIATTR_KPARAM_INFO
	.align		4
.L_17:
        /*0048*/ 	.byte	0x04, 0x17
        /*004a*/ 	.short	(.L_19 - .L_18)
.L_18:
        /*004c*/ 	.word	0x00000000
        /*0050*/ 	.short	0x0001
        /*0052*/ 	.short	0x0008
        /*0054*/ 	.byte	0x00, 0xf4, 0x21, 0x00


	//----- nvinfo : EIATTR_KPARAM_INFO
	.align		4
.L_19:
        /*0058*/ 	.byte	0x04, 0x17
        /*005a*/ 	.short	(.L_21 - .L_20)
.L_20:
        /*005c*/ 	.word	0x00000000
        /*0060*/ 	.short	0x0000
        /*0062*/ 	.short	0x0000
        /*0064*/ 	.byte	0x00, 0xf4, 0x21, 0x00


	//----- nvinfo : EIATTR_SPARSE_MMA_MASK
	.align		4
.L_21:
        /*0068*/ 	.byte	0x03, 0x50
        /*006a*/ 	.short	0x0000


	//----- nvinfo : EIATTR_MAXREG_COUNT
	.align		4
        /*006c*/ 	.byte	0x03, 0x1b
        /*006e*/ 	.short	0x00ff


	//----- nvinfo : EIATTR_EXIT_INSTR_OFFSETS
	.align		4
        /*0070*/ 	.byte	0x04, 0x1c
        /*0072*/ 	.short	(.L_23 - .L_22)


	//   ....[0]....
.L_22:
        /*0074*/ 	.word	0x000002a0


	//----- nvinfo : EIATTR_REQNTID
	.align		4
.L_23:
        /*0078*/ 	.byte	0x04, 0x10
        /*007a*/ 	.short	(.L_25 - .L_24)
.L_24:
        /*007c*/ 	.word	0x00000080
        /*0080*/ 	.word	0x00000001
        /*0084*/ 	.word	0x00000001


	//----- nvinfo : EIATTR_CBANK_PARAM_SIZE
	.align		4
.L_25:
        /*0088*/ 	.byte	0x03, 0x19
        /*008a*/ 	.short	0x002c


	//----- nvinfo : EIATTR_PARAM_CBANK
	.align		4
        /*008c*/ 	.byte	0x04, 0x0a
        /*008e*/ 	.short	(.L_27 - .L_26)
	.align		4
.L_26:
        /*0090*/ 	.word	index@(.nv.constant0.triton_poi_fused_convolution_leaky_relu_14)
        /*0094*/ 	.short	0x0210
        /*0096*/ 	.short	0x002c


	//----- nvinfo : EIATTR_SW_WAR
	.align		4
.L_27:
        /*0098*/ 	.byte	0x04, 0x36
        /*009a*/ 	.short	(.L_29 - .L_28)
.L_28:
        /*009c*/ 	.word	0x00000008
.L_29:


//--------------------- .nv.callgraph             --------------------------
	.section	.nv.callgraph,"",@"SHT_CUDA_CALLGRAPH"
	.align	4
	.sectionentsize	8
	.align		4
        /*0000*/ 	.word	0x00000000
	.align		4
        /*0004*/ 	.word	0xffffffff
	.align		4
        /*0008*/ 	.word	0x00000000
	.align		4
        /*000c*/ 	.word	0xfffffffe
	.align		4
        /*0010*/ 	.word	0x00000000
	.align		4
        /*0014*/ 	.word	0xfffffffd
	.align		4
        /*0018*/ 	.word	0x00000000
	.align		4
        /*001c*/ 	.word	0xfffffffc


//--------------------- .text.triton_poi_fused_convolution_leaky_relu_14 --------------------------
	.section	.text.triton_poi_fused_convolution_leaky_relu_14,"ax",@progbits
	.align	128
        .global         triton_poi_fused_convolution_leaky_relu_14
        .type           triton_poi_fused_convolution_leaky_relu_14,@function
        .size           triton_poi_fused_convolution_leaky_relu_14,(.L_x_1 - triton_poi_fused_convolution_leaky_relu_14)
        .other          triton_poi_fused_convolution_leaky_relu_14,@"STO_CUDA_ENTRY STV_DEFAULT"
triton_poi_fused_convolution_leaky_relu_14:
.text.triton_poi_fused_convolution_leaky_relu_14:
[----:B------:R-:W-:Y:S01]  /*0000*/  LDC R1, c[0x0][0x28] ;  /* 0x00000a00ff017b82 */ /* 0x000fe20000000800 */
[----:B------:R-:W1:Y:S07]  /*0010*/  S2R R0, SR_TID.X ;  /* 0x0000000000007919 */ /* 0x000e6e0000002100 */
[----:B------:R-:W2:Y:S01]  /*0020*/  LDC.64 R4, c[0x0][0x220] ;  /* 0x00008800ff047b82 */ /* 0x000ea20000000a00 */
[----:B------:R-:W-:Y:S01]  /*0030*/  ULDC.64 UR4, c[0x0][0x208] ;  /* 0x0000820000047ab9 */ /* 0x000fe20000000a00 */
[----:B------:R-:W-:Y:S01]  /*0040*/  ULDC.64 UR6, c[0x0][0x228] ;  /* 0x00008a0000067ab9 */ /* 0x000fe20000000a00 */
[----:B------:R-:W3:Y:S01]  /*0050*/  S2R R11, SR_CTAID.X ;  /* 0x00000000000b7919 */ /* 0x000ee20000002500 */
[----:B------:R-:W-:-:S04]  /*0060*/  ULDC.64 UR8, c[0x0][0x230] ;  /* 0x00008c0000087ab9 */ /* 0x000fc80000000a00 */
[----:B------:R-:W4:Y:S01]  /*0070*/  LDC.64 R6, c[0x0][0x218] ;  /* 0x00008600ff067b82 */ /* 0x000f220000000a00 */
[----:B-1----:R-:W-:Y:S02]  /*0080*/  LOP3.LUT R0, R0, 0x7f, RZ, 0xc0, !PT ;  /* 0x0000007f00007812 */ /* 0x002fe400078ec0ff */
[----:B---3--:R-:W-:-:S03]  /*0090*/  SHF.R.S32.HI R2, RZ, 0x18, R11 ;  /* 0x00000018ff027819 */ /* 0x008fc6000001140b */
[----:B------:R-:W-:Y:S01]  /*00a0*/  IMAD R11, R11, 0x80, R0 ;  /* 0x000000800b0b7824 */ /* 0x000fe200078e0200 */
[----:B------:R-:W-:-:S03]  /*00b0*/  SGXT R0, R2, 0x1 ;  /* 0x000000010200781a */ /* 0x000fc60000000200 */
[----:B----4-:R-:W-:Y:S01]  /*00c0*/  IMAD.WIDE R6, R11, 0x4, R6 ;  /* 0x000000040b067825 */ /* 0x010fe200078e0206 */
[----:B------:R-:W1:Y:S01]  /*00d0*/  LDC.64 R2, c[0x0][0x210] ;  /* 0x00008400ff027b82 */ /* 0x000e620000000a00 */
[----:B------:R-:W-:-:S03]  /*00e0*/  LEA.HI R0, R0, R11, RZ, 0x2 ;  /* 0x0000000b00007211 */ /* 0x000fc600078f10ff */
[----:B------:R-:W3:Y:S01]  /*00f0*/  LDG.E R12, desc[UR4][R6.64] ;  /* 0x00000004060c7981 */ /* 0x000ee2000c1e1900 */
[--C-:B------:R-:W-:Y:S02]  /*0100*/  SHF.R.S32.HI R8, RZ, 0x2, R0.reuse ;  /* 0x00000002ff087819 */ /* 0x100fe40000011400 */
[----:B------:R-:W-:-:S04]  /*0110*/  SHF.R.S32.HI R9, RZ, 0x1f, R0 ;  /* 0x0000001fff097819 */ /* 0x000fc80000011400 */
[----:B------:R-:W-:-:S04]  /*0120*/  LEA.HI R9, R9, R8, RZ, 0x9 ;  /* 0x0000000809097211 */ /* 0x000fc800078f48ff */
[----:B------:R-:W-:-:S05]  /*0130*/  LOP3.LUT R9, R9, 0xfffffe00, RZ, 0xc0, !PT ;  /* 0xfffffe0009097812 */ /* 0x000fca00078ec0ff */
[----:B------:R-:W-:Y:S02]  /*0140*/  IMAD.IADD R9, R8, 0x1, -R9 ;  /* 0x0000000108097824 */ /* 0x000fe400078e0a09 */
[----:B-1----:R-:W-:-:S04]  /*0150*/  IMAD.WIDE R2, R11, 0x4, R2 ;  /* 0x000000040b027825 */ /* 0x002fc800078e0202 */
[----:B--2---:R-:W-:Y:S01]  /*0160*/  IMAD.WIDE R4, R9, 0x4, R4 ;  /* 0x0000000409047825 */ /* 0x004fe200078e0204 */
[----:B------:R-:W2:Y:S05]  /*0170*/  LDG.E R0, desc[UR4][R2.64] ;  /* 0x0000000402007981 */ /* 0x000eaa000c1e1900 */
[----:B------:R-:W2:Y:S01]  /*0180*/  LDG.E.EL R5, desc[UR4][R4.64] ;  /* 0x0000000404057981 */ /* 0x000ea2000c2e1900 */
[----:B------:R-:W-:Y:S02]  /*0190*/  SHF.R.S32.HI R14, RZ, 0x1f, R11 ;  /* 0x0000001fff0e7819 */ /* 0x000fe4000001140b */
[----:B------:R-:W-:Y:S02]  /*01a0*/  IADD3 R8, P2, R11, UR6, RZ ;  /* 0x000000060b087c10 */ /* 0x000fe4000ff5e0ff */
[----:B------:R-:W-:-:S02]  /*01b0*/  IADD3 R10, P3, R11, UR8, RZ ;  /* 0x000000080b0a7c10 */ /* 0x000fc4000ff7e0ff */
[----:B------:R-:W-:Y:S02]  /*01c0*/  IADD3.X R9, R14, UR7, RZ, P2, !PT ;  /* 0x000000070e097c10 */ /* 0x000fe400097fe4ff */
[----:B------:R-:W-:Y:S02]  /*01d0*/  IADD3.X R11, R14, UR9, RZ, P3, !PT ;  /* 0x000000090e0b7c10 */ /* 0x000fe40009ffe4ff */
[C---:B--2---:R-:W-:Y:S02]  /*01e0*/  FSETP.GT.AND P0, PT, R0.reuse, -R5, PT ;  /* 0x800000050000720b */ /* 0x044fe40003f04000 */
[C---:B---3--:R-:W-:Y:S01]  /*01f0*/  FSETP.GT.AND P1, PT, R5.reuse, -R12, PT ;  /* 0x8000000c0500720b */ /* 0x048fe20003f24000 */
[----:B------:R-:W-:Y:S01]  /*0200*/  FADD R13, R0, R5 ;  /* 0x00000005000d7221 */ /* 0x000fe20000000000 */
[----:B------:R-:W-:Y:S01]  /*0210*/  FADD R5, R5, R12 ;  /* 0x0000000c05057221 */ /* 0x000fe20000000000 */
[----:B------:R-:W-:Y:S02]  /*0220*/  SEL R15, RZ, 0x1, !P0 ;  /* 0x00000001ff0f7807 */ /* 0x000fe40004000000 */
[----:B------:R-:W-:-:S06]  /*0230*/  SEL R17, RZ, 0x1, !P1 ;  /* 0x00000001ff117807 */ /* 0x000fcc0004800000 */
[----:B------:R-:W-:Y:S02]  /*0240*/  @!P0 FMUL R13, R13, 0.10000000149011611938 ;  /* 0x3dcccccd0d0d8820 */ /* 0x000fe40000400000 */
[----:B------:R-:W-:Y:S01]  /*0250*/  @!P1 FMUL R5, R5, 0.10000000149011611938 ;  /* 0x3dcccccd05059820 */ /* 0x000fe20000400000 */
[----:B------:R-:W-:Y:S04]  /*0260*/  STG.E.U8 desc[UR4][R8.64], R15 ;  /* 0x0000000f08007986 */ /* 0x000fe8000c101104 */
[----:B------:R-:W-:Y:S04]  /*0270*/  STG.E desc[UR4][R2.64], R13 ;  /* 0x0000000d02007986 */ /* 0x000fe8000c101904 */
[----:B------:R-:W-:Y:S04]  /*0280*/  STG.E.U8 desc[UR4][R10.64], R17 ;  /* 0x000000110a007986 */ /* 0x000fe8000c101104 */
[----:B------:R-:W-:Y:S01]  /*0290*/  STG.E desc[UR4][R6.64], R5 ;  /* 0x0000000506007986 */ /* 0x000fe2000c101904 */
[----:B------:R-:W-:Y:S05]  /*02a0*/  EXIT ;  /* 0x000000000000794d */ /* 0x000fea0003800000 */
.L_x_0:
[----:B------:R-:W-:-:S00]  /*02b0*/  BRA `(.L_x_0) ;  /* 0xfffffffc00fc7947 */ /* 0x000fc0000383ffff */
[----:B------:R-:W-:-:S00]  /*02c0*/  NOP ;  /* 0x0000000000007918 */ /* 0x000fc00000000000 */
        /* <DEDUP_REMOVED lines=11> */
.L_x_1:


//--------------------- .nv.constant0.triton_poi_fused_convolution_leaky_relu_14 --------------------------
	.section	.nv.constant0.triton_poi_fused_convolution_leaky_relu_14,"a",@progbits
	.sectionflags	@""
	.align	4
.nv.constant0.triton_poi_fused_convolution_leaky_relu_14:
	.zero		572
